	.headerflags	@"EF_CUDA_TEXMODE_UNIFIED EF_CUDA_64BIT_ADDRESS EF_CUDA_ACCELERATORS EF_CUDA_SM90 EF_CUDA_VIRTUAL_SM(EF_CUDA_SM90)"
	.elftype	@"ET_EXEC"


//--------------------- .nv.info                  --------------------------
	.section	.nv.info,"",@"SHT_CUDA_INFO"
	.align	4


	//----- nvinfo : EIATTR_REGCOUNT
	.align		4
        /*0000*/ 	.byte	0x04, 0x2f
        /*0002*/ 	.short	(.L_1 - .L_0)
	.align		4
.L_0:
        /*0004*/ 	.word	index@(triton_poi_fused_native_group_norm_relu_24)
        /*0008*/ 	.word	0x00000020


	//----- nvinfo : EIATTR_MIN_STACK_SIZE
	.align		4
.L_1:
        /*000c*/ 	.byte	0x04, 0x12
        /*000e*/ 	.short	(.L_3 - .L_2)
	.align		4
.L_2:
        /*0010*/ 	.word	index@(triton_poi_fused_native_group_norm_relu_24)
        /*0014*/ 	.word	0x00000000


	//----- nvinfo : EIATTR_FRAME_SIZE
	.align		4
.L_3:
        /*0018*/ 	.byte	0x04, 0x11
        /*001a*/ 	.short	(.L_5 - .L_4)
	.align		4
.L_4:
        /*001c*/ 	.word	index@(triton_poi_fused_native_group_norm_relu_24)
        /*0020*/ 	.word	0x00000000


	//----- nvinfo : EIATTR_MIN_STACK_SIZE
	.align		4
.L_5:
        /*0024*/ 	.byte	0x04, 0x12
        /*0026*/ 	.short	(.L_7 - .L_6)
	.align		4
.L_6:
        /*0028*/ 	.word	index@(triton_poi_fused_native_group_norm_relu_24)
        /*002c*/ 	.word	0x00000000
.L_7:


//--------------------- .nv.info.triton_poi_fused_native_group_norm_relu_24 --------------------------
	.section	.nv.info.triton_poi_fused_native_group_norm_relu_24,"",@"SHT_CUDA_INFO"
	.sectionflags	@""
	.align	4


	//----- nvinfo : EIATTR_CUDA_API_VERSION
	.align		4
        /*0000*/ 	.byte	0x04, 0x37
        /*0002*/ 	.short	(.L_9 - .L_8)
.L_8:
        /*0004*/ 	.word	0x0000007c


	//----- nvinfo : EIATTR_KPARAM_INFO
	.align		4
.L_9:
        /*0008*/ 	.byte	0x04, 0x17
        /*000a*/ 	.short	(.L_11 - .L_10)
.L_10:
        /*000c*/ 	.word	0x00000000
        /*0010*/ 	.short	0x0006
        /*0012*/ 	.short	0x0030
        /*0014*/ 	.byte	0x00, 0xf0, 0x11, 0x00


	//----- nvinfo : EIATTR_KPARAM_INFO
	.align		4
.L_11:
        /*0018*/ 	.byte	0x04, 0x17
        /*001a*/ 	.short	(.L_13 - .L_12)
.L_12:
        /*001c*/ 	.word	0x00000000
        /*0020*/ 	.short	0x0005
        /*0022*/ 	.short	0x0028
        /*0024*/ 	.byte	0x00, 0xf4, 0x21, 0x00


	//----- nvinfo : EIATTR_KPARAM_INFO
	.align		4
.L_13:
        /*0028*/ 	.byte	0x04, 0x17
        /*002a*/ 	.short	(.L_15 - .L_14)
.L_14:
        /*002c*/ 	.word	0x00000000
        /*0030*/ 	.short	0x0004
        /*0032*/ 	.short	0x0020
        /*0034*/ 	.byte	0x00, 0xf4, 0x21, 0x00


	//----- nvinfo : EIATTR_KPARAM_INFO
	.align		4
.L_15:
        /*0038*/ 	.byte	0x04, 0x17
        /*003a*/ 	.short	(.L_17 - .L_16)
.L_16:
        /*003c*/ 	.word	0x00000000
        /*0040*/ 	.short	0x0003
        /*0042*/ 	.short	0x0018
        /*0044*/ 	.byte	0x00, 0xf4, 0x21, 0x00


	//----- nvinfo : EIATTR_KPARAM_INFO
	.align		4
.L_17:
        /*0048*/ 	.byte	0x04, 0x17
        /*004a*/ 	.short	(.L_19 - .L_18)
.L_18:
        /*004c*/ 	.word	0x00000000
        /*0050*/ 	.short	0x0002
        /*0052*/ 	.short	0x0010
        /*0054*/ 	.byte	0x00, 0xf4, 0x21, 0x00


	//----- nvinfo : EIATTR_KPARAM_INFO
	.align		4
.L_19:
        /*0058*/ 	.byte	0x04, 0x17
        /*005a*/ 	.short	(.L_21 - .L_20)
.L_20:
        /*005c*/ 	.word	0x00000000
        /*0060*/ 	.short	0x0001
        /*0062*/ 	.short	0x0008
        /*0064*/ 	.byte	0x00, 0xf4, 0x21, 0x00


	//----- nvinfo : EIATTR_KPARAM_INFO
	.align		4
.L_21:
        /*0068*/ 	.byte	0x04, 0x17
        /*006a*/ 	.short	(.L_23 - .L_22)
.L_22:
        /*006c*/ 	.word	0x00000000
        /*0070*/ 	.short	0x0000
        /*0072*/ 	.short	0x0000
        /*0074*/ 	.byte	0x00, 0xf4, 0x21, 0x00


	//----- nvinfo : EIATTR_SPARSE_MMA_MASK
	.align		4
.L_23:
        /*0078*/ 	.byte	0x03, 0x50
        /*007a*/ 	.short	0x0000


	//----- nvinfo : EIATTR_MAXREG_COUNT
	.align		4
        /*007c*/ 	.byte	0x03, 0x1b
        /*007e*/ 	.short	0x00ff


	//----- nvinfo : EIATTR_EXIT_INSTR_OFFSETS
	.align		4
        /*0080*/ 	.byte	0x04, 0x1c
        /*0082*/ 	.short	(.L_25 - .L_24)


	//   ....[0]....
.L_24:
        /*0084*/ 	.word	0x00000690


	//----- nvinfo : EIATTR_REQNTID
	.align		4
.L_25:
        /*0088*/ 	.byte	0x04, 0x10
        /*008a*/ 	.short	(.L_27 - .L_26)
.L_26:
        /*008c*/ 	.word	0x00000080
        /*0090*/ 	.word	0x00000001
        /*0094*/ 	.word	0x00000001


	//----- nvinfo : EIATTR_CBANK_PARAM_SIZE
	.align		4
.L_27:
        /*0098*/ 	.byte	0x03, 0x19
        /*009a*/ 	.short	0x0034


	//----- nvinfo : EIATTR_PARAM_CBANK
	.align		4
        /*009c*/ 	.byte	0x04, 0x0a
        /*009e*/ 	.short	(.L_29 - .L_28)
	.align		4
.L_28:
        /*00a0*/ 	.word	index@(.nv.constant0.triton_poi_fused_native_group_norm_relu_24)
        /*00a4*/ 	.short	0x0210
        /*00a6*/ 	.short	0x0034


	//----- nvinfo : EIATTR_SW_WAR
	.align		4
.L_29:
        /*00a8*/ 	.byte	0x04, 0x36
        /*00aa*/ 	.short	(.L_31 - .L_30)
.L_30:
        /*00ac*/ 	.word	0x00000008
.L_31:


//--------------------- .nv.callgraph             --------------------------
	.section	.nv.callgraph,"",@"SHT_CUDA_CALLGRAPH"
	.align	4
	.sectionentsize	8
	.align		4
        /*0000*/ 	.word	0x00000000
	.align		4
        /*0004*/ 	.word	0xffffffff
	.align		4
        /*0008*/ 	.word	0x00000000
	.align		4
        /*000c*/ 	.word	0xfffffffe
	.align		4
        /*0010*/ 	.word	0x00000000
	.align		4
        /*0014*/ 	.word	0xfffffffd
	.align		4
        /*0018*/ 	.word	0x00000000
	.align		4
        /*001c*/ 	.word	0xfffffffc


//--------------------- .text.triton_poi_fused_native_group_norm_relu_24 --------------------------
	.section	.text.triton_poi_fused_native_group_norm_relu_24,"ax",@progbits
	.align	128
        .global         triton_poi_fused_native_group_norm_relu_24
        .type           triton_poi_fused_native_group_norm_relu_24,@function
        .size           triton_poi_fused_native_group_norm_relu_24,(.L_x_1 - triton_poi_fused_native_group_norm_relu_24)
        .other          triton_poi_fused_native_group_norm_relu_24,@"STO_CUDA_ENTRY STV_DEFAULT"
triton_poi_fused_native_group_norm_relu_24:
.text.triton_poi_fused_native_group_norm_relu_24:
[----:B------:R-:W-:Y:S01]  /*0000*/  LDC R1, c[0x0][0x28] ;  /* 0x00000a00ff017b82 */ /* 0x000fe20000000800 */
[----:B------:R-:W1:Y:S07]  /*0010*/  S2R R0, SR_TID.X ;  /* 0x0000000000007919 */ /* 0x000e6e0000002100 */
[----:B------:R-:W2:Y:S01]  /*0020*/  LDC.64 R20, c[0x0][0x218] ;  /* 0x00008600ff147b82 */ /* 0x000ea20000000a00 */
[----:B------:R-:W-:Y:S01]  /*0030*/  ULDC.64 UR4, c[0x0][0x208] ;  /* 0x0000820000047ab9 */ /* 0x000fe20000000a00 */
[----:B------:R-:W3:Y:S06]  /*0040*/  S2R R3, SR_CTAID.X ;  /* 0x0000000000037919 */ /* 0x000eec0000002500 */
[----:B------:R-:W4:Y:S08]  /*0050*/  LDC.64 R8, c[0x0][0x210] ;  /* 0x00008400ff087b82 */ /* 0x000f300000000a00 */
[----:B------:R-:W5:Y:S08]  /*0060*/  LDC.64 R14, c[0x0][0x220] ;  /* 0x00008800ff0e7b82 */ /* 0x000f700000000a00 */
[----:B------:R-:W5:Y:S01]  /*0070*/  LDC.64 R12, c[0x0][0x230] ;  /* 0x00008c00ff0c7b82 */ /* 0x000f620000000a00 */
[----:B-1----:R-:W-:Y:S01]  /*0080*/  IMAD.SHL.U32 R0, R0, 0x4, RZ ;  /* 0x0000000400007824 */ /* 0x002fe200078e00ff */
[----:B---3--:R-:W-:-:S04]  /*0090*/  SHF.R.S32.HI R5, RZ, 0x15, R3 ;  /* 0x00000015ff057819 */ /* 0x008fc80000011403 */
[----:B------:R-:W-:Y:S02]  /*00a0*/  LOP3.LUT R0, R0, 0x1fc, RZ, 0xc0, !PT ;  /* 0x000001fc00007812 */ /* 0x000fe400078ec0ff */
[----:B------:R-:W-:-:S03]  /*00b0*/  SGXT R5, R5, 0x1 ;  /* 0x000000010505781a */ /* 0x000fc60000000200 */
[----:B------:R-:W-:-:S04]  /*00c0*/  IMAD R0, R3, 0x400, R0 ;  /* 0x0000040003007824 */ /* 0x000fc800078e0200 */
[C---:B------:R-:W-:Y:S01]  /*00d0*/  VIADD R16, R0.reuse, 0x200 ;  /* 0x0000020000107836 */ /* 0x040fe20000000000 */
[CC--:B------:R-:W-:Y:S01]  /*00e0*/  LEA.HI R2, R5.reuse, R0.reuse, RZ, 0xc ;  /* 0x0000000005027211 */ /* 0x0c0fe200078f60ff */
[----:B----4-:R-:W-:Y:S01]  /*00f0*/  IMAD.WIDE R8, R0, 0x4, R8 ;  /* 0x0000000400087825 */ /* 0x010fe200078e0208 */
[----:B------:R-:W-:Y:S02]  /*0100*/  LEA.HI R6, R5, R0, RZ, 0x11 ;  /* 0x0000000005067211 */ /* 0x000fe400078f88ff */
[----:B------:R-:W-:Y:S02]  /*0110*/  SHF.R.S32.HI R25, RZ, 0xc, R2 ;  /* 0x0000000cff197819 */ /* 0x000fe40000011402 */
[----:B------:R-:W1:Y:S01]  /*0120*/  LDC.64 R2, c[0x0][0x228] ;  /* 0x00008a00ff027b82 */ /* 0x000e620000000a00 */
[----:B------:R-:W-:Y:S02]  /*0130*/  SHF.R.S32.HI R29, RZ, 0x11, R6 ;  /* 0x00000011ff1d7819 */ /* 0x000fe40000011406 */
[----:B------:R-:W-:-:S02]  /*0140*/  LEA.HI R4, R25, R25, RZ, 0x8 ;  /* 0x0000001919047211 */ /* 0x000fc400078f40ff */
[-C--:B------:R-:W-:Y:S01]  /*0150*/  LEA.HI R23, R5, R16.reuse, RZ, 0xc ;  /* 0x0000001005177211 */ /* 0x080fe200078f60ff */
[----:B--2---:R-:W-:Y:S01]  /*0160*/  IMAD.WIDE R10, R29, 0x4, R20 ;  /* 0x000000041d0a7825 */ /* 0x004fe200078e0214 */
[----:B------:R-:W-:Y:S02]  /*0170*/  LOP3.LUT R4, R4, 0xffffff00, RZ, 0xc0, !PT ;  /* 0xffffff0004047812 */ /* 0x000fe400078ec0ff */
[----:B------:R-:W-:Y:S01]  /*0180*/  LEA.HI R5, R5, R16, RZ, 0x11 ;  /* 0x0000001005057211 */ /* 0x000fe200078f88ff */
[----:B-----5:R-:W-:Y:S01]  /*0190*/  IMAD.WIDE R28, R29, 0x4, R14 ;  /* 0x000000041d1c7825 */ /* 0x020fe200078e020e */
[----:B------:R-:W-:Y:S01]  /*01a0*/  SHF.R.S32.HI R23, RZ, 0xc, R23 ;  /* 0x0000000cff177819 */ /* 0x000fe20000011417 */
[----:B------:R2:W3:Y:S01]  /*01b0*/  LDG.E.EL R17, desc[UR4][R10.64] ;  /* 0x000000040a117981 */ /* 0x0004e2000c2e1900 */
[----:B------:R-:W-:Y:S02]  /*01c0*/  IADD3 R25, R25, -R4, RZ ;  /* 0x8000000419197210 */ /* 0x000fe40007ffe0ff */
[----:B------:R-:W-:Y:S01]  /*01d0*/  LEA.HI R19, R23, R23, RZ, 0x8 ;  /* 0x0000001717137211 */ /* 0x000fe200078f40ff */
[----:B------:R-:W4:Y:S01]  /*01e0*/  LDG.E.EL R18, desc[UR4][R28.64] ;  /* 0x000000041c127981 */ /* 0x000f22000c2e1900 */
[----:B--2---:R-:W-:-:S03]  /*01f0*/  SHF.R.S32.HI R11, RZ, 0x11, R5 ;  /* 0x00000011ff0b7819 */ /* 0x004fc60000011405 */
[----:B------:R-:W3:Y:S01]  /*0200*/  LDG.E.128 R4, desc[UR4][R8.64] ;  /* 0x0000000408047981 */ /* 0x000ee2000c1e1d00 */
[----:B-1----:R-:W-:Y:S01]  /*0210*/  IMAD.WIDE R26, R25, 0x4, R2 ;  /* 0x00000004191a7825 */ /* 0x002fe200078e0202 */
[----:B------:R-:W-:-:S03]  /*0220*/  LOP3.LUT R10, R19, 0xffffff00, RZ, 0xc0, !PT ;  /* 0xffffff00130a7812 */ /* 0x000fc600078ec0ff */
[----:B0-----:R-:W-:Y:S01]  /*0230*/  IMAD.WIDE R24, R25, 0x4, R12 ;  /* 0x0000000419187825 */ /* 0x001fe200078e020c */
[----:B------:R0:W2:Y:S03]  /*0240*/  LDG.E.EL R19, desc[UR4][R26.64] ;  /* 0x000000041a137981 */ /* 0x0000a6000c2e1900 */
[----:B------:R-:W-:Y:S01]  /*0250*/  IMAD.WIDE R20, R11, 0x4, R20 ;  /* 0x000000040b147825 */ /* 0x000fe200078e0214 */
[----:B------:R1:W2:Y:S03]  /*0260*/  LDG.E.EL R22, desc[UR4][R24.64] ;  /* 0x0000000418167981 */ /* 0x0002a6000c2e1900 */
[----:B------:R-:W-:Y:S02]  /*0270*/  IMAD.IADD R23, R23, 0x1, -R10 ;  /* 0x0000000117177824 */ /* 0x000fe400078e0a0a */
[----:B------:R-:W-:Y:S01]  /*0280*/  IMAD.WIDE R14, R11, 0x4, R14 ;  /* 0x000000040b0e7825 */ /* 0x000fe200078e020e */
[----:B------:R5:W2:Y:S04]  /*0290*/  LDG.E.EL R20, desc[UR4][R20.64] ;  /* 0x0000000414147981 */ /* 0x000aa8000c2e1900 */
[----:B------:R-:W2:Y:S01]  /*02a0*/  LDG.E.128 R8, desc[UR4][R8.64+0x800] ;  /* 0x0008000408087981 */ /* 0x000ea2000c1e1d00 */
[----:B------:R-:W-:-:S03]  /*02b0*/  IMAD.WIDE R12, R23, 0x4, R12 ;  /* 0x00000004170c7825 */ /* 0x000fc600078e020c */
[----:B------:R-:W2:Y:S01]  /*02c0*/  LDG.E.EL R14, desc[UR4][R14.64] ;  /* 0x000000040e0e7981 */ /* 0x000ea2000c2e1900 */
[----:B------:R-:W-:-:S03]  /*02d0*/  IMAD.WIDE R2, R23, 0x4, R2 ;  /* 0x0000000417027825 */ /* 0x000fc600078e0202 */
[----:B------:R-:W2:Y:S04]  /*02e0*/  LDG.E.EL R12, desc[UR4][R12.64] ;  /* 0x000000040c0c7981 */ /* 0x000ea8000c2e1900 */
[----:B------:R5:W2:Y:S01]  /*02f0*/  LDG.E.EL R23, desc[UR4][R2.64] ;  /* 0x0000000402177981 */ /* 0x000aa2000c2e1900 */
[----:B0-----:R-:W-:-:S04]  /*0300*/  SHF.R.S32.HI R27, RZ, 0x1f, R0 ;  /* 0x0000001fff1b7819 */ /* 0x001fc80000011400 */
[----:B------:R-:W-:Y:S02]  /*0310*/  LEA.HI R27, R27, R0, RZ, 0x14 ;  /* 0x000000001b1b7211 */ /* 0x000fe400078fa0ff */
[----:B-1----:R-:W-:-:S03]  /*0320*/  SHF.R.S32.HI R25, RZ, 0x1f, R16 ;  /* 0x0000001fff197819 */ /* 0x002fc60000011410 */
[----:B-----5:R-:W-:Y:S01]  /*0330*/  IMAD.SHL.U32 R21, R27, 0x2, RZ ;  /* 0x000000021b157824 */ /* 0x020fe200078e00ff */
[----:B------:R-:W-:Y:S01]  /*0340*/  LEA.HI R25, R25, R16, RZ, 0x14 ;  /* 0x0000001019197211 */ /* 0x000fe200078fa0ff */
[----:B------:R-:W0:Y:S01]  /*0350*/  LDC.64 R2, c[0x0][0x238] ;  /* 0x00008e00ff027b82 */ /* 0x000e220000000a00 */
[----:B------:R-:W-:Y:S02]  /*0360*/  LOP3.LUT R27, R27, 0xfff00000, RZ, 0xc0, !PT ;  /* 0xfff000001b1b7812 */ /* 0x000fe400078ec0ff */
[----:B------:R-:W-:Y:S02]  /*0370*/  LOP3.LUT R21, R21, 0xffe00000, RZ, 0xc0, !PT ;  /* 0xffe0000015157812 */ /* 0x000fe400078ec0ff */
[C---:B------:R-:W-:Y:S02]  /*0380*/  SHF.L.U32 R24, R25.reuse, 0x1, RZ ;  /* 0x0000000119187819 */ /* 0x040fe400000006ff */
[----:B------:R-:W-:Y:S02]  /*0390*/  LOP3.LUT R15, R25, 0xfff00000, RZ, 0xc0, !PT ;  /* 0xfff00000190f7812 */ /* 0x000fe400078ec0ff */
[----:B------:R-:W-:-:S02]  /*03a0*/  IADD3 R13, R21, R0, -R27 ;  /* 0x00000000150d7210 */ /* 0x000fc40007ffe81b */
[----:B------:R-:W-:-:S04]  /*03b0*/  LOP3.LUT R24, R24, 0xffe00000, RZ, 0xc0, !PT ;  /* 0xffe0000018187812 */ /* 0x000fc800078ec0ff */
[----:B------:R-:W-:Y:S01]  /*03c0*/  IADD3 R15, R24, R16, -R15 ;  /* 0x00000010180f7210 */ /* 0x000fe20007ffe80f */
[--C-:B---3--:R-:W-:Y:S01]  /*03d0*/  FADD R21, R4, -R17.reuse ;  /* 0x8000001104157221 */ /* 0x108fe20000000000 */
[--C-:B------:R-:W-:Y:S01]  /*03e0*/  FADD R5, R5, -R17.reuse ;  /* 0x8000001105057221 */ /* 0x100fe20000000000 */
[--C-:B------:R-:W-:Y:S01]  /*03f0*/  FADD R25, R6, -R17.reuse ;  /* 0x8000001106197221 */ /* 0x100fe20000000000 */
[----:B------:R-:W-:Y:S01]  /*0400*/  FADD R7, R7, -R17 ;  /* 0x8000001107077221 */ /* 0x000fe20000000000 */
[C---:B----4-:R-:W-:Y:S01]  /*0410*/  FMUL R4, R18.reuse, R21 ;  /* 0x0000001512047220 */ /* 0x050fe20000400000 */
[C---:B------:R-:W-:Y:S01]  /*0420*/  FMUL R5, R18.reuse, R5 ;  /* 0x0000000512057220 */ /* 0x040fe20000400000 */
[C---:B------:R-:W-:Y:S01]  /*0430*/  FMUL R25, R18.reuse, R25 ;  /* 0x0000001912197220 */ /* 0x040fe20000400000 */
[----:B------:R-:W-:Y:S01]  /*0440*/  FMUL R7, R18, R7 ;  /* 0x0000000712077220 */ /* 0x000fe20000400000 */
[C-C-:B--2---:R-:W-:Y:S01]  /*0450*/  FFMA R4, R19.reuse, R4, R22.reuse ;  /* 0x0000000413047223 */ /* 0x144fe20000000016 */
[C-C-:B------:R-:W-:Y:S01]  /*0460*/  FFMA R5, R19.reuse, R5, R22.reuse ;  /* 0x0000000513057223 */ /* 0x140fe20000000016 */
[C-C-:B------:R-:W-:Y:S01]  /*0470*/  FFMA R6, R19.reuse, R25, R22.reuse ;  /* 0x0000001913067223 */ /* 0x140fe20000000016 */
[----:B------:R-:W-:Y:S01]  /*0480*/  FFMA R7, R19, R7, R22 ;  /* 0x0000000713077223 */ /* 0x000fe20000000016 */
[--C-:B------:R-:W-:Y:S01]  /*0490*/  FADD R17, R8, -R20.reuse ;  /* 0x8000001408117221 */ /* 0x100fe20000000000 */
[--C-:B------:R-:W-:Y:S01]  /*04a0*/  FADD R9, R9, -R20.reuse ;  /* 0x8000001409097221 */ /* 0x100fe20000000000 */
[--C-:B------:R-:W-:Y:S01]  /*04b0*/  FADD R19, R10, -R20.reuse ;  /* 0x800000140a137221 */ /* 0x100fe20000000000 */
[----:B------:R-:W-:Y:S01]  /*04c0*/  FADD R11, R11, -R20 ;  /* 0x800000140b0b7221 */ /* 0x000fe20000000000 */
[C---:B------:R-:W-:Y:S01]  /*04d0*/  FMUL R17, R14.reuse, R17 ;  /* 0x000000110e117220 */ /* 0x040fe20000400000 */
[C---:B------:R-:W-:Y:S01]  /*04e0*/  FMUL R9, R14.reuse, R9 ;  /* 0x000000090e097220 */ /* 0x040fe20000400000 */
[C---:B------:R-:W-:Y:S01]  /*04f0*/  FMUL R19, R14.reuse, R19 ;  /* 0x000000130e137220 */ /* 0x040fe20000400000 */
[----:B------:R-:W-:Y:S01]  /*0500*/  FMUL R11, R14, R11 ;  /* 0x0000000b0e0b7220 */ /* 0x000fe20000400000 */
[----:B------:R-:W-:Y:S01]  /*0510*/  FSETP.GEU.AND P6, PT, R7, RZ, PT ;  /* 0x000000ff0700720b */ /* 0x000fe20003fce000 */
[C-C-:B------:R-:W-:Y:S01]  /*0520*/  FFMA R17, R23.reuse, R17, R12.reuse ;  /* 0x0000001117117223 */ /* 0x140fe2000000000c */
[C-C-:B------:R-:W-:Y:S01]  /*0530*/  FFMA R0, R23.reuse, R9, R12.reuse ;  /* 0x0000000917007223 */ /* 0x140fe2000000000c */
[C-C-:B------:R-:W-:Y:S01]  /*0540*/  FFMA R19, R23.reuse, R19, R12.reuse ;  /* 0x0000001317137223 */ /* 0x140fe2000000000c */
[----:B------:R-:W-:Y:S01]  /*0550*/  FFMA R11, R23, R11, R12 ;  /* 0x0000000b170b7223 */ /* 0x000fe2000000000c */
[----:B------:R-:W-:-:S02]  /*0560*/  FSETP.GEU.AND P0, PT, R6, RZ, PT ;  /* 0x000000ff0600720b */ /* 0x000fc40003f0e000 */
[----:B------:R-:W-:Y:S02]  /*0570*/  FSETP.GEU.AND P1, PT, R5, RZ, PT ;  /* 0x000000ff0500720b */ /* 0x000fe40003f2e000 */
[----:B------:R-:W-:Y:S02]  /*0580*/  FSETP.GEU.AND P2, PT, R4, RZ, PT ;  /* 0x000000ff0400720b */ /* 0x000fe40003f4e000 */
[----:B------:R-:W-:Y:S02]  /*0590*/  SEL R7, R7, RZ, P6 ;  /* 0x000000ff07077207 */ /* 0x000fe40003000000 */
[----:B------:R-:W-:Y:S02]  /*05a0*/  FSETP.GEU.AND P3, PT, R11, RZ, PT ;  /* 0x000000ff0b00720b */ /* 0x000fe40003f6e000 */
[----:B------:R-:W-:Y:S02]  /*05b0*/  FSETP.GEU.AND P4, PT, R19, RZ, PT ;  /* 0x000000ff1300720b */ /* 0x000fe40003f8e000 */
[----:B------:R-:W-:-:S02]  /*05c0*/  FSETP.GEU.AND P5, PT, R17, RZ, PT ;  /* 0x000000ff1100720b */ /* 0x000fc40003fae000 */
[----:B------:R-:W-:Y:S01]  /*05d0*/  FSETP.GEU.AND P6, PT, R0, RZ, PT ;  /* 0x000000ff0000720b */ /* 0x000fe20003fce000 */
[--C-:B0-----:R-:W-:Y:S01]  /*05e0*/  IMAD.WIDE R8, R13, 0x4, R2.reuse ;  /* 0x000000040d087825 */ /* 0x101fe200078e0202 */
[----:B------:R-:W-:Y:S02]  /*05f0*/  SEL R6, R6, RZ, P0 ;  /* 0x000000ff06067207 */ /* 0x000fe40000000000 */
[----:B------:R-:W-:Y:S01]  /*0600*/  SEL R5, R5, RZ, P1 ;  /* 0x000000ff05057207 */ /* 0x000fe20000800000 */
[----:B------:R-:W-:Y:S01]  /*0610*/  IMAD.WIDE R2, R15, 0x4, R2 ;  /* 0x000000040f027825 */ /* 0x000fe200078e0202 */
[----:B------:R-:W-:Y:S02]  /*0620*/  SEL R4, R4, RZ, P2 ;  /* 0x000000ff04047207 */ /* 0x000fe40001000000 */
[----:B------:R-:W-:Y:S02]  /*0630*/  SEL R15, R11, RZ, P3 ;  /* 0x000000ff0b0f7207 */ /* 0x000fe40001800000 */
[----:B------:R-:W-:-:S02]  /*0640*/  SEL R14, R19, RZ, P4 ;  /* 0x000000ff130e7207 */ /* 0x000fc40002000000 */
[----:B------:R-:W-:Y:S02]  /*0650*/  SEL R12, R17, RZ, P5 ;  /* 0x000000ff110c7207 */ /* 0x000fe40002800000 */
[----:B------:R-:W-:Y:S01]  /*0660*/  SEL R13, R0, RZ, P6 ;  /* 0x000000ff000d7207 */ /* 0x000fe20003000000 */
[----:B------:R-:W-:Y:S04]  /*0670*/  STG.E.128 desc[UR4][R8.64], R4 ;  /* 0x0000000408007986 */ /* 0x000fe8000c101d04 */
[----:B------:R-:W-:Y:S01]  /*0680*/  STG.E.128 desc[UR4][R2.64], R12 ;  /* 0x0000000c02007986 */ /* 0x000fe2000c101d04 */
[----:B------:R-:W-:Y:S05]  /*0690*/  EXIT ;  /* 0x000000000000794d */ /* 0x000fea0003800000 */
.L_x_0:
[----:B------:R-:W-:-:S00]  /*06a0*/  BRA `(.L_x_0) ;  /* 0xfffffffc00fc7947 */ /* 0x000fc0000383ffff */
[----:B------:R-:W-:-:S00]  /*06b0*/  NOP ;  /* 0x0000000000007918 */ /* 0x000fc00000000000 */
        /* <DEDUP_REMOVED lines=12> */
.L_x_1:


//--------------------- .nv.constant0.triton_poi_fused_native_group_norm_relu_24 --------------------------
	.section	.nv.constant0.triton_poi_fused_native_group_norm_relu_24,"a",@progbits
	.sectionflags	@""
	.align	4
.nv.constant0.triton_poi_fused_native_group_norm_relu_24:
	.zero		580
